//
// Generated by NVIDIA NVVM Compiler
//
// Compiler Build ID: CL-36424714
// Cuda compilation tools, release 13.0, V13.0.88
// Based on NVVM 20.0.0
//

.version 9.0
.target sm_100
.address_size 64

	// .globl	_Z15matmul_parallelv

.visible .entry _Z15matmul_parallelv()
{


	ret;

}


// ===== COMPILED SASS (sm_100) =====

	.target	sm_100

	.elftype	@"ET_EXEC"


//--------------------- .note.nv.tkinfo           --------------------------
	.section	.note.nv.tkinfo,"",@"SHT_NOTE"
	.sectionflags	@"SHF_NOTE_NV_TKINFO"
	.tkinfo
        /*0018*/ 	.word	0x00000002
        /*0030*/ 	.string	""
        /*0030*/ 	.string	"ptxas"
        /*0030*/ 	.string	"Cuda compilation tools, release 13.0, V13.0.88"
        /*0030*/ 	.string	"Build cuda_13.0.r13.0/compiler.36424714_0"
        /*0030*/ 	.string	"-arch sm_100 -m 64 "



//--------------------- .note.nv.cuinfo           --------------------------
	.section	.note.nv.cuinfo,"",@"SHT_NOTE"
	.sectionflags	@"SHF_NOTE_NV_CUINFO"
        /*0018*/ 	.short	0x0002
        /*001a*/ 	.short	0x0064
        /*001c*/ 	.short	0x0082
	.zero		2


//--------------------- .nv.info                  --------------------------
	.section	.nv.info,"",@"SHT_CUDA_INFO"
	.align	4


	//----- nvinfo : EIATTR_REGCOUNT
	.align		4
        /*0000*/ 	.byte	0x04, 0x2f
        /*0002*/ 	.short	(.L_1 - .L_0)
	.align		4
.L_0:
        /*0004*/ 	.word	index@(_Z15matmul_parallelv)
        /*0008*/ 	.word	0x00000004


	//----- nvinfo : EIATTR_FRAME_SIZE
	.align		4
.L_1:
        /*000c*/ 	.byte	0x04, 0x11
        /*000e*/ 	.short	(.L_3 - .L_2)
	.align		4
.L_2:
        /*0010*/ 	.word	index@(_Z15matmul_parallelv)
        /*0014*/ 	.word	0x00000000


	//----- nvinfo : EIATTR_MIN_STACK_SIZE
	.align		4
.L_3:
        /*0018*/ 	.byte	0x04, 0x12
        /*001a*/ 	.short	(.L_5 - .L_4)
	.align		4
.L_4:
        /*001c*/ 	.word	index@(_Z15matmul_parallelv)
        /*0020*/ 	.word	0x00000000
.L_5:


//--------------------- .nv.compat                --------------------------
	.section	.nv.compat,"",@"SHT_CUDA_COMPAT_INFO"
	.align	4
        /*0000*/ 	.byte	0x02, 0x09, 0x00, 0x00, 0x02, 0x02, 0x01, 0x00, 0x02, 0x05, 0x05, 0x00, 0x03, 0x07, 0x01, 0x01
        /*0010*/ 	.byte	0x02, 0x03, 0x00, 0x00, 0x02, 0x06, 0x01, 0x00, 0x04, 0x0b, 0x08, 0x00, 0x09, 0x00, 0x00, 0x00
        /*0020*/ 	.byte	0x00, 0x00, 0x00, 0x00


//--------------------- .nv.info._Z15matmul_parallelv --------------------------
	.section	.nv.info._Z15matmul_parallelv,"",@"SHT_CUDA_INFO"
	.sectionflags	@""
	.align	4


	//----- nvinfo : EIATTR_CUDA_API_VERSION
	.align		4
        /*0000*/ 	.byte	0x04, 0x37
        /*0002*/ 	.short	(.L_7 - .L_6)
.L_6:
        /*0004*/ 	.word	0x00000082


	//----- nvinfo : EIATTR_SPARSE_MMA_MASK
	.align		4
.L_7:
        /*0008*/ 	.byte	0x03, 0x50
        /*000a*/ 	.short	0x0000


	//----- nvinfo : EIATTR_MAXREG_COUNT
	.align		4
        /*000c*/ 	.byte	0x03, 0x1b
        /*000e*/ 	.short	0x00ff


	//----- nvinfo : EIATTR_MERCURY_ISA_VERSION
	.align		4
        /*0010*/ 	.byte	0x03, 0x5f
        /*0012*/ 	.short	0x0101


	//----- nvinfo : EIATTR_VRC_CTA_INIT_COUNT
	.align		4
        /*0014*/ 	.byte	0x02, 0x4a
	.zero		1
	.zero		1


	//----- nvinfo : EIATTR_EXIT_INSTR_OFFSETS
	.align		4
        /*0018*/ 	.byte	0x04, 0x1c
        /*001a*/ 	.short	(.L_9 - .L_8)


	//   ....[0]....
.L_8:
        /*001c*/ 	.word	0x00000010


	//----- nvinfo : EIATTR_SW_WAR
	.align		4
.L_9:
        /*0020*/ 	.byte	0x04, 0x36
        /*0022*/ 	.short	(.L_11 - .L_10)
.L_10:
        /*0024*/ 	.word	0x00000008
.L_11:


//--------------------- .nv.callgraph             --------------------------
	.section	.nv.callgraph,"",@"SHT_CUDA_CALLGRAPH"
	.align	4
	.sectionentsize	8
	.align		4
        /*0000*/ 	.word	0x00000000
	.align		4
        /*0004*/ 	.word	0xffffffff
	.align		4
        /*0008*/ 	.word	0x00000000
	.align		4
        /*000c*/ 	.word	0xfffffffe
	.align		4
        /*0010*/ 	.word	0x00000000
	.align		4
        /*0014*/ 	.word	0xfffffffd
	.align		4
        /*0018*/ 	.word	0x00000000
	.align		4
        /*001c*/ 	.word	0xfffffffc


//--------------------- .text._Z15matmul_parallelv --------------------------
	.section	.text._Z15matmul_parallelv,"ax",@progbits
	.align	128
        .global         _Z15matmul_parallelv
        .type           _Z15matmul_parallelv,@function
        .size           _Z15matmul_parallelv,(.L_x_1 - _Z15matmul_parallelv)
        .other          _Z15matmul_parallelv,@"STO_CUDA_ENTRY STV_DEFAULT"
_Z15matmul_parallelv:
.text._Z15matmul_parallelv:
[----:B------:R-:W-:Y:S01]  /*0000*/  LDC R1, c[0x0][0x37c] ;  /* 0x0000df00ff017b82 */ /* 0x000fe20000000800 */
[----:B------:R-:W-:Y:S05]  /*0010*/  EXIT ;  /* 0x000000000000794d */ /* 0x000fea0003800000 */
.L_x_0:
[----:B------:R-:W-:-:S00]  /*0020*/  BRA `(.L_x_0) ;  /* 0xfffffffc00fc7947 */ /* 0x000fc0000383ffff */
[----:B------:R-:W-:-:S00]  /*0030*/  NOP ;  /* 0x0000000000007918 */ /* 0x000fc00000000000 */
        /* <DEDUP_REMOVED lines=12> */
.L_x_1:


//--------------------- .nv.shared.reserved.0     --------------------------
	.section	.nv.shared.reserved.0,"aw",@nobits
	.weak		__nv_reservedSMEM_offset_0_alias
	.size		__nv_reservedSMEM_offset_0_alias, 0, 64
	.other		__nv_reservedSMEM_offset_0_alias,@"STO_CUDA_RESERVED_SHARED STV_DEFAULT"
__nv_reservedSMEM_offset_0_alias:
	.zero		0
	.zero		64


//--------------------- .nv.constant0._Z15matmul_parallelv --------------------------
	.section	.nv.constant0._Z15matmul_parallelv,"a",@progbits
	.sectionflags	@""
	.align	4
.nv.constant0._Z15matmul_parallelv:
	.zero		896


//--------------------- SYMBOLS --------------------------

	.type		.nv.reservedSmem.offset0,@object
	.size		.nv.reservedSmem.offset0,0x4
